	.headerflags	@"EF_CUDA_TEXMODE_UNIFIED EF_CUDA_64BIT_ADDRESS EF_CUDA_ACCELERATORS EF_CUDA_SM90 EF_CUDA_VIRTUAL_SM(EF_CUDA_SM90)"
	.elftype	@"ET_EXEC"


//--------------------- .nv.info                  --------------------------
	.section	.nv.info,"",@"SHT_CUDA_INFO"
	.align	4


	//----- nvinfo : EIATTR_REGCOUNT
	.align		4
        /*0000*/ 	.byte	0x04, 0x2f
        /*0002*/ 	.short	(.L_1 - .L_0)
	.align		4
.L_0:
        /*0004*/ 	.word	index@(triton_poi_fused_cat_29)
        /*0008*/ 	.word	0x00000014


	//----- nvinfo : EIATTR_MIN_STACK_SIZE
	.align		4
.L_1:
        /*000c*/ 	.byte	0x04, 0x12
        /*000e*/ 	.short	(.L_3 - .L_2)
	.align		4
.L_2:
        /*0010*/ 	.word	index@(triton_poi_fused_cat_29)
        /*0014*/ 	.word	0x00000000


	//----- nvinfo : EIATTR_FRAME_SIZE
	.align		4
.L_3:
        /*0018*/ 	.byte	0x04, 0x11
        /*001a*/ 	.short	(.L_5 - .L_4)
	.align		4
.L_4:
        /*001c*/ 	.word	index@(triton_poi_fused_cat_29)
        /*0020*/ 	.word	0x00000000


	//----- nvinfo : EIATTR_MIN_STACK_SIZE
	.align		4
.L_5:
        /*0024*/ 	.byte	0x04, 0x12
        /*0026*/ 	.short	(.L_7 - .L_6)
	.align		4
.L_6:
        /*0028*/ 	.word	index@(triton_poi_fused_cat_29)
        /*002c*/ 	.word	0x00000000
.L_7:


//--------------------- .nv.info.triton_poi_fused_cat_29 --------------------------
	.section	.nv.info.triton_poi_fused_cat_29,"",@"SHT_CUDA_INFO"
	.sectionflags	@""
	.align	4


	//----- nvinfo : EIATTR_CUDA_API_VERSION
	.align		4
        /*0000*/ 	.byte	0x04, 0x37
        /*0002*/ 	.short	(.L_9 - .L_8)
.L_8:
        /*0004*/ 	.word	0x0000007c


	//----- nvinfo : EIATTR_KPARAM_INFO
	.align		4
.L_9:
        /*0008*/ 	.byte	0x04, 0x17
        /*000a*/ 	.short	(.L_11 - .L_10)
.L_10:
        /*000c*/ 	.word	0x00000000
        /*0010*/ 	.short	0x0004
        /*0012*/ 	.short	0x0020
        /*0014*/ 	.byte	0x00, 0xf0, 0x11, 0x00


	//----- nvinfo : EIATTR_KPARAM_INFO
	.align		4
.L_11:
        /*0018*/ 	.byte	0x04, 0x17
        /*001a*/ 	.short	(.L_13 - .L_12)
.L_12:
        /*001c*/ 	.word	0x00000000
        /*0020*/ 	.short	0x0003
        /*0022*/ 	.short	0x0018
        /*0024*/ 	.byte	0x00, 0xf4, 0x21, 0x00


	//----- nvinfo : EIATTR_KPARAM_INFO
	.align		4
.L_13:
        /*0028*/ 	.byte	0x04, 0x17
        /*002a*/ 	.short	(.L_15 - .L_14)
.L_14:
        /*002c*/ 	.word	0x00000000
        /*0030*/ 	.short	0x0002
        /*0032*/ 	.short	0x0010
        /*0034*/ 	.byte	0x00, 0xf4, 0x21, 0x00


	//----- nvinfo : EIATTR_KPARAM_INFO
	.align		4
.L_15:
        /*0038*/ 	.byte	0x04, 0x17
        /*003a*/ 	.short	(.L_17 - .L_16)
.L_16:
        /*003c*/ 	.word	0x00000000
        /*0040*/ 	.short	0x0001
        /*0042*/ 	.short	0x0008
        /*0044*/ 	.byte	0x00, 0xf4, 0x21, 0x00


	//----- nvinfo : EIATTR_KPARAM_INFO
	.align		4
.L_17:
        /*0048*/ 	.byte	0x04, 0x17
        /*004a*/ 	.short	(.L_19 - .L_18)
.L_18:
        /*004c*/ 	.word	0x00000000
        /*0050*/ 	.short	0x0000
        /*0052*/ 	.short	0x0000
        /*0054*/ 	.byte	0x00, 0xf4, 0x21, 0x00


	//----- nvinfo : EIATTR_SPARSE_MMA_MASK
	.align		4
.L_19:
        /*0058*/ 	.byte	0x03, 0x50
        /*005a*/ 	.short	0x0000


	//----- nvinfo : EIATTR_MAXREG_COUNT
	.align		4
        /*005c*/ 	.byte	0x03, 0x1b
        /*005e*/ 	.short	0x00ff


	//----- nvinfo : EIATTR_EXIT_INSTR_OFFSETS
	.align		4
        /*0060*/ 	.byte	0x04, 0x1c
        /*0062*/ 	.short	(.L_21 - .L_20)


	//   ....[0]....
.L_20:
        /*0064*/ 	.word	0x00000360


	//----- nvinfo : EIATTR_REQNTID
	.align		4
.L_21:
        /*0068*/ 	.byte	0x04, 0x10
        /*006a*/ 	.short	(.L_23 - .L_22)
.L_22:
        /*006c*/ 	.word	0x00000100
        /*0070*/ 	.word	0x00000001
        /*0074*/ 	.word	0x00000001


	//----- nvinfo : EIATTR_CBANK_PARAM_SIZE
	.align		4
.L_23:
        /*0078*/ 	.byte	0x03, 0x19
        /*007a*/ 	.short	0x0024


	//----- nvinfo : EIATTR_PARAM_CBANK
	.align		4
        /*007c*/ 	.byte	0x04, 0x0a
        /*007e*/ 	.short	(.L_25 - .L_24)
	.align		4
.L_24:
        /*0080*/ 	.word	index@(.nv.constant0.triton_poi_fused_cat_29)
        /*0084*/ 	.short	0x0210
        /*0086*/ 	.short	0x0024


	//----- nvinfo : EIATTR_SW_WAR
	.align		4
.L_25:
        /*0088*/ 	.byte	0x04, 0x36
        /*008a*/ 	.short	(.L_27 - .L_26)
.L_26:
        /*008c*/ 	.word	0x00000008
.L_27:


//--------------------- .nv.callgraph             --------------------------
	.section	.nv.callgraph,"",@"SHT_CUDA_CALLGRAPH"
	.align	4
	.sectionentsize	8
	.align		4
        /*0000*/ 	.word	0x00000000
	.align		4
        /*0004*/ 	.word	0xffffffff
	.align		4
        /*0008*/ 	.word	0x00000000
	.align		4
        /*000c*/ 	.word	0xfffffffe
	.align		4
        /*0010*/ 	.word	0x00000000
	.align		4
        /*0014*/ 	.word	0xfffffffd
	.align		4
        /*0018*/ 	.word	0x00000000
	.align		4
        /*001c*/ 	.word	0xfffffffc


//--------------------- .text.triton_poi_fused_cat_29 --------------------------
	.section	.text.triton_poi_fused_cat_29,"ax",@progbits
	.align	128
        .global         triton_poi_fused_cat_29
        .type           triton_poi_fused_cat_29,@function
        .size           triton_poi_fused_cat_29,(.L_x_1 - triton_poi_fused_cat_29)
        .other          triton_poi_fused_cat_29,@"STO_CUDA_ENTRY STV_DEFAULT"
triton_poi_fused_cat_29:
.text.triton_poi_fused_cat_29:
[----:B------:R-:W-:Y:S01]  /*0000*/  LDC R1, c[0x0][0x28] ;  /* 0x00000a00ff017b82 */ /* 0x000fe20000000800 */
[----:B------:R-:W1:Y:S07]  /*0010*/  S2R R0, SR_TID.X ;  /* 0x0000000000007919 */ /* 0x000e6e0000002100 */
[----:B------:R-:W2:Y:S01]  /*0020*/  LDC.64 R4, c[0x0][0x210] ;  /* 0x00008400ff047b82 */ /* 0x000ea20000000a00 */
[----:B------:R-:W-:Y:S01]  /*0030*/  ULDC.64 UR6, c[0x0][0x220] ;  /* 0x0000880000067ab9 */ /* 0x000fe20000000a00 */
[----:B------:R-:W-:Y:S01]  /*0040*/  ULDC.64 UR4, c[0x0][0x208] ;  /* 0x0000820000047ab9 */ /* 0x000fe20000000a00 */
[----:B------:R-:W3:Y:S01]  /*0050*/  S2R R3, SR_CTAID.X ;  /* 0x0000000000037919 */ /* 0x000ee20000002500 */
[----:B-1----:R-:W-:-:S05]  /*0060*/  IMAD.SHL.U32 R0, R0, 0x2, RZ ;  /* 0x0000000200007824 */ /* 0x002fca00078e00ff */
[----:B------:R-:W-:-:S05]  /*0070*/  LOP3.LUT R0, R0, 0x1fe, RZ, 0xc0, !PT ;  /* 0x000001fe00007812 */ /* 0x000fca00078ec0ff */
[----:B---3--:R-:W-:Y:S02]  /*0080*/  IMAD R0, R3, 0x200, R0 ;  /* 0x0000020003007824 */ /* 0x008fe400078e0200 */
[----:B------:R-:W1:Y:S03]  /*0090*/  LDC.64 R2, c[0x0][0x218] ;  /* 0x00008600ff027b82 */ /* 0x000e660000000a00 */
[----:B------:R-:W-:-:S04]  /*00a0*/  SHF.R.S32.HI R7, RZ, 0x1f, R0 ;  /* 0x0000001fff077819 */ /* 0x000fc80000011400 */
[CC--:B------:R-:W-:Y:S02]  /*00b0*/  LEA.HI R6, R7.reuse, R0.reuse, RZ, 0x6 ;  /* 0x0000000007067211 */ /* 0x0c0fe400078f30ff */
[----:B------:R-:W-:Y:S02]  /*00c0*/  LEA.HI R10, R7, R0, RZ, 0x10 ;  /* 0x00000000070a7211 */ /* 0x000fe400078f80ff */
[--C-:B------:R-:W-:Y:S02]  /*00d0*/  SHF.R.S32.HI R8, RZ, 0x6, R6.reuse ;  /* 0x00000006ff087819 */ /* 0x100fe40000011406 */
[----:B------:R-:W-:Y:S02]  /*00e0*/  SHF.R.S32.HI R9, RZ, 0x1f, R6 ;  /* 0x0000001fff097819 */ /* 0x000fe40000011406 */
[----:B------:R-:W-:Y:S02]  /*00f0*/  SHF.R.S32.HI R12, RZ, 0x10, R10 ;  /* 0x00000010ff0c7819 */ /* 0x000fe4000001140a */
[----:B------:R-:W-:-:S02]  /*0100*/  LEA.HI R9, R9, R8, RZ, 0xa ;  /* 0x0000000809097211 */ /* 0x000fc400078f50ff */
[----:B------:R-:W-:Y:S01]  /*0110*/  LOP3.LUT R7, R6, 0xffffffc0, RZ, 0xc0, !PT ;  /* 0xffffffc006077812 */ /* 0x000fe200078ec0ff */
[----:B------:R-:W-:Y:S01]  /*0120*/  IMAD.SHL.U32 R6, R12, 0x8000, RZ ;  /* 0x000080000c067824 */ /* 0x000fe200078e00ff */
[----:B------:R-:W-:Y:S02]  /*0130*/  LOP3.LUT R9, R9, 0xfffffc00, RZ, 0xc0, !PT ;  /* 0xfffffc0009097812 */ /* 0x000fe400078ec0ff */
[----:B------:R-:W-:Y:S01]  /*0140*/  LOP3.LUT R11, R10, 0xffff0000, RZ, 0xc0, !PT ;  /* 0xffff00000a0b7812 */ /* 0x000fe200078ec0ff */
[----:B------:R-:W-:Y:S01]  /*0150*/  IMAD.IADD R7, R0, 0x1, -R7 ;  /* 0x0000000100077824 */ /* 0x000fe200078e0a07 */
[----:B------:R-:W-:Y:S01]  /*0160*/  SHF.R.S32.HI R13, RZ, 0x1f, R6 ;  /* 0x0000001fff0d7819 */ /* 0x000fe20000011406 */
[----:B------:R-:W-:Y:S01]  /*0170*/  IMAD.IADD R9, R8, 0x1, -R9 ;  /* 0x0000000108097824 */ /* 0x000fe200078e0a09 */
[----:B------:R-:W-:Y:S02]  /*0180*/  IADD3 R11, R6, R0, -R11 ;  /* 0x00000000060b7210 */ /* 0x000fe40007ffe80b */
[----:B------:R-:W-:Y:S01]  /*0190*/  SHF.R.S32.HI R10, RZ, 0x1f, R7 ;  /* 0x0000001fff0a7819 */ /* 0x000fe20000011407 */
[C---:B------:R-:W-:Y:S01]  /*01a0*/  IMAD.SHL.U32 R8, R9.reuse, 0x40, RZ ;  /* 0x0000004009087824 */ /* 0x040fe200078e00ff */
[----:B------:R-:W-:Y:S01]  /*01b0*/  ISETP.GE.AND P1, PT, R9, 0x200, PT ;  /* 0x000002000900780c */ /* 0x000fe20003f26270 */
[----:B--2---:R-:W-:Y:S01]  /*01c0*/  IMAD.WIDE R4, R11, 0x4, R4 ;  /* 0x000000040b047825 */ /* 0x004fe200078e0204 */
[----:B------:R-:W-:-:S02]  /*01d0*/  ISETP.GT.AND P0, PT, R9, 0x1ff, PT ;  /* 0x000001ff0900780c */ /* 0x000fc40003f04270 */
[----:B------:R-:W-:Y:S01]  /*01e0*/  IADD3 R14, P2, P3, R8, R7, R6 ;  /* 0x00000007080e7210 */ /* 0x000fe20007b5e006 */
[----:B------:R-:W-:Y:S01]  /*01f0*/  IMAD R7, R12, 0x40, R7 ;  /* 0x000000400c077824 */ /* 0x000fe200078e0207 */
[----:B------:R-:W-:-:S03]  /*0200*/  SHF.R.S32.HI R8, RZ, 0x1f, R8 ;  /* 0x0000001fff087819 */ /* 0x000fc60000011408 */
[----:B-1----:R-:W-:Y:S01]  /*0210*/  IMAD.WIDE R2, R7, 0x4, R2 ;  /* 0x0000000407027825 */ /* 0x002fe200078e0202 */
[----:B------:R-:W-:Y:S02]  /*0220*/  IADD3.X R9, R8, R10, R13, P2, P3 ;  /* 0x0000000a08097210 */ /* 0x000fe400017e640d */
[----:B------:R-:W-:Y:S02]  /*0230*/  CS2R R10, SRZ ;  /* 0x00000000000a7805 */ /* 0x000fe4000001ff00 */
[----:B------:R-:W-:Y:S02]  /*0240*/  CS2R R12, SRZ ;  /* 0x00000000000c7805 */ /* 0x000fe4000001ff00 */
[C---:B------:R-:W-:Y:S02]  /*0250*/  LEA R6, P2, R14.reuse, UR6, 0x2 ;  /* 0x000000060e067c11 */ /* 0x040fe4000f8410ff */
[----:B------:R-:W2:Y:S02]  /*0260*/  @!P1 LDG.E.64 R10, desc[UR4][R4.64] ;  /* 0x00000004040a9981 */ /* 0x000ea4000c1e1b00 */
[----:B------:R-:W-:-:S02]  /*0270*/  LEA.HI.X R7, R14, UR7, R9, 0x2, P2 ;  /* 0x000000070e077c11 */ /* 0x000fc400090f1409 */
[----:B------:R-:W-:Y:S01]  /*0280*/  CS2R R14, SRZ ;  /* 0x00000000000e7805 */ /* 0x000fe2000001ff00 */
[----:B------:R-:W1:Y:S01]  /*0290*/  LDC.64 R8, c[0x0][0x228] ;  /* 0x00008a00ff087b82 */ /* 0x000e620000000a00 */
[----:B------:R1:W3:Y:S04]  /*02a0*/  @!P1 LDG.E.EL.64 R12, desc[UR4][R2.64] ;  /* 0x00000004020c9981 */ /* 0x0002e8000c2e1b00 */
[----:B------:R-:W4:Y:S01]  /*02b0*/  @P0 LDG.E.64 R14, desc[UR4][R6.64+-0x20000] ;  /* 0xfe000004060e0981 */ /* 0x000f22000c1e1b00 */
[----:B-1----:R-:W-:Y:S01]  /*02c0*/  IMAD.WIDE R2, R0, 0x4, R8 ;  /* 0x0000000400027825 */ /* 0x002fe200078e0208 */
[----:B--2---:R-:W-:Y:S02]  /*02d0*/  SEL R17, R10, RZ, !P1 ;  /* 0x000000ff0a117207 */ /* 0x004fe40004800000 */
[----:B------:R-:W-:-:S02]  /*02e0*/  SEL R10, R11, RZ, !P1 ;  /* 0x000000ff0b0a7207 */ /* 0x000fc40004800000 */
[----:B---3--:R-:W-:Y:S02]  /*02f0*/  SEL R12, R12, RZ, !P1 ;  /* 0x000000ff0c0c7207 */ /* 0x008fe40004800000 */
[----:B------:R-:W-:-:S03]  /*0300*/  SEL R13, R13, RZ, !P1 ;  /* 0x000000ff0d0d7207 */ /* 0x000fc60004800000 */
[----:B------:R-:W-:Y:S01]  /*0310*/  FMUL R12, R17, R12 ;  /* 0x0000000c110c7220 */ /* 0x000fe20000400000 */
[----:B----4-:R-:W-:Y:S01]  /*0320*/  @P1 SEL R12, R14, RZ, P0 ;  /* 0x000000ff0e0c1207 */ /* 0x010fe20000000000 */
[----:B------:R-:W-:Y:S01]  /*0330*/  FMUL R13, R10, R13 ;  /* 0x0000000d0a0d7220 */ /* 0x000fe20000400000 */
[----:B------:R-:W-:-:S05]  /*0340*/  @P1 SEL R13, R15, RZ, P0 ;  /* 0x000000ff0f0d1207 */ /* 0x000fca0000000000 */
[----:B------:R-:W-:Y:S01]  /*0350*/  STG.E.64 desc[UR4][R2.64], R12 ;  /* 0x0000000c02007986 */ /* 0x000fe2000c101b04 */
[----:B------:R-:W-:Y:S05]  /*0360*/  EXIT ;  /* 0x000000000000794d */ /* 0x000fea0003800000 */
.L_x_0:
[----:B------:R-:W-:-:S00]  /*0370*/  BRA `(.L_x_0) ;  /* 0xfffffffc00fc7947 */ /* 0x000fc0000383ffff */
[----:B------:R-:W-:-:S00]  /*0380*/  NOP ;  /* 0x0000000000007918 */ /* 0x000fc00000000000 */
[----:B------:R-:W-:-:S00]  /*0390*/  NOP ;  /* 0x0000000000007918 */ /* 0x000fc00000000000 */
[----:B------:R-:W-:-:S00]  /*03a0*/  NOP ;  /* 0x0000000000007918 */ /* 0x000fc00000000000 */
[----:B------:R-:W-:-:S00]  /*03b0*/  NOP ;  /* 0x0000000000007918 */ /* 0x000fc00000000000 */
[----:B------:R-:W-:-:S00]  /*03c0*/  NOP ;  /* 0x0000000000007918 */ /* 0x000fc00000000000 */
[----:B------:R-:W-:-:S00]  /*03d0*/  NOP ;  /* 0x0000000000007918 */ /* 0x000fc00000000000 */
[----:B------:R-:W-:-:S00]  /*03e0*/  NOP ;  /* 0x0000000000007918 */ /* 0x000fc00000000000 */
[----:B------:R-:W-:-:S00]  /*03f0*/  NOP ;  /* 0x0000000000007918 */ /* 0x000fc00000000000 */
.L_x_1:


//--------------------- .nv.constant0.triton_poi_fused_cat_29 --------------------------
	.section	.nv.constant0.triton_poi_fused_cat_29,"a",@progbits
	.sectionflags	@""
	.align	4
.nv.constant0.triton_poi_fused_cat_29:
	.zero		564
